//
// Generated by NVIDIA NVVM Compiler
//
// Compiler Build ID: CL-36424714
// Cuda compilation tools, release 13.0, V13.0.88
// Based on NVVM 20.0.0
//

.version 9.0
.target sm_100
.address_size 64

	// .globl	_Z9partitionPiS_S_i
.global .align 4 .u32 dataSize;

.visible .entry _Z9partitionPiS_S_i(
	.param .u64 .ptr .align 1 _Z9partitionPiS_S_i_param_0,
	.param .u64 .ptr .align 1 _Z9partitionPiS_S_i_param_1,
	.param .u64 .ptr .align 1 _Z9partitionPiS_S_i_param_2,
	.param .u32 _Z9partitionPiS_S_i_param_3
)
{
	.reg .pred 	%p<14>;
	.reg .b32 	%r<71>;
	.reg .b64 	%rd<35>;

	ld.param.u64 	%rd8, [_Z9partitionPiS_S_i_param_0];
	ld.param.u64 	%rd9, [_Z9partitionPiS_S_i_param_1];
	ld.param.u64 	%rd10, [_Z9partitionPiS_S_i_param_2];
	ld.param.u32 	%r39, [_Z9partitionPiS_S_i_param_3];
	cvta.to.global.u64 	%rd1, %rd8;
	cvta.to.global.u64 	%rd2, %rd9;
	cvta.to.global.u64 	%rd3, %rd10;
	mov.u32 	%r40, %ctaid.x;
	mov.u32 	%r41, %ntid.x;
	mov.u32 	%r42, %tid.x;
	mad.lo.s32 	%r1, %r40, %r41, %r42;
	mov.b32 	%r43, 0;
	st.global.u32 	[dataSize], %r43;
	bar.sync 	0;
	setp.ge.s32 	%p1, %r1, %r39;
	@%p1 bra 	$L__BB0_22;
	mul.wide.s32 	%rd11, %r1, 4;
	add.s64 	%rd12, %rd3, %rd11;
	ld.global.u32 	%r2, [%rd12];
	add.s64 	%rd13, %rd2, %rd11;
	ld.global.u32 	%r3, [%rd13];
	mul.wide.s32 	%rd14, %r2, 4;
	add.s64 	%rd4, %rd1, %rd14;
	ld.global.u32 	%r4, [%rd4];
	add.s32 	%r66, %r3, -1;
	setp.ge.s32 	%p2, %r3, %r2;
	@%p2 bra 	$L__BB0_18;
	sub.s32 	%r45, %r2, %r3;
	and.b32  	%r6, %r45, 3;
	setp.eq.s32 	%p3, %r6, 0;
	mov.u32 	%r60, %r3;
	@%p3 bra 	$L__BB0_7;
	neg.s32 	%r56, %r6;
	mov.u32 	%r60, %r3;
$L__BB0_4:
	.pragma "nounroll";
	mul.wide.s32 	%rd15, %r60, 4;
	add.s64 	%rd5, %rd1, %rd15;
	ld.global.u32 	%r11, [%rd5];
	setp.gt.s32 	%p4, %r11, %r4;
	@%p4 bra 	$L__BB0_6;
	add.s32 	%r12, %r66, 1;
	mul.wide.s32 	%rd16, %r66, 4;
	add.s64 	%rd17, %rd1, %rd16;
	ld.global.u32 	%r46, [%rd17+4];
	st.global.u32 	[%rd17+4], %r11;
	st.global.u32 	[%rd5], %r46;
	mov.u32 	%r66, %r12;
$L__BB0_6:
	add.s32 	%r60, %r60, 1;
	add.s32 	%r56, %r56, 1;
	setp.ne.s32 	%p5, %r56, 0;
	@%p5 bra 	$L__BB0_4;
$L__BB0_7:
	sub.s32 	%r47, %r3, %r2;
	setp.gt.u32 	%p6, %r47, -4;
	@%p6 bra 	$L__BB0_18;
	sub.s32 	%r63, %r60, %r2;
	add.s64 	%rd6, %rd1, 8;
$L__BB0_9:
	mul.wide.s32 	%rd18, %r60, 4;
	add.s64 	%rd7, %rd6, %rd18;
	ld.global.u32 	%r23, [%rd7+-8];
	setp.gt.s32 	%p7, %r23, %r4;
	@%p7 bra 	$L__BB0_11;
	add.s32 	%r24, %r66, 1;
	mul.wide.s32 	%rd19, %r66, 4;
	add.s64 	%rd20, %rd1, %rd19;
	ld.global.u32 	%r48, [%rd20+4];
	st.global.u32 	[%rd20+4], %r23;
	st.global.u32 	[%rd7+-8], %r48;
	mov.u32 	%r66, %r24;
$L__BB0_11:
	ld.global.u32 	%r26, [%rd7+-4];
	setp.gt.s32 	%p8, %r26, %r4;
	@%p8 bra 	$L__BB0_13;
	add.s32 	%r27, %r66, 1;
	mul.wide.s32 	%rd21, %r66, 4;
	add.s64 	%rd22, %rd1, %rd21;
	ld.global.u32 	%r49, [%rd22+4];
	st.global.u32 	[%rd22+4], %r26;
	st.global.u32 	[%rd7+-4], %r49;
	mov.u32 	%r66, %r27;
$L__BB0_13:
	ld.global.u32 	%r29, [%rd7];
	setp.gt.s32 	%p9, %r29, %r4;
	@%p9 bra 	$L__BB0_15;
	add.s32 	%r30, %r66, 1;
	mul.wide.s32 	%rd23, %r66, 4;
	add.s64 	%rd24, %rd1, %rd23;
	ld.global.u32 	%r50, [%rd24+4];
	st.global.u32 	[%rd24+4], %r29;
	st.global.u32 	[%rd7], %r50;
	mov.u32 	%r66, %r30;
$L__BB0_15:
	ld.global.u32 	%r32, [%rd7+4];
	setp.gt.s32 	%p10, %r32, %r4;
	@%p10 bra 	$L__BB0_17;
	add.s32 	%r33, %r66, 1;
	mul.wide.s32 	%rd25, %r66, 4;
	add.s64 	%rd26, %rd1, %rd25;
	ld.global.u32 	%r51, [%rd26+4];
	st.global.u32 	[%rd26+4], %r32;
	st.global.u32 	[%rd7+4], %r51;
	mov.u32 	%r66, %r33;
$L__BB0_17:
	add.s32 	%r60, %r60, 4;
	add.s32 	%r63, %r63, 4;
	setp.ne.s32 	%p11, %r63, 0;
	@%p11 bra 	$L__BB0_9;
$L__BB0_18:
	mul.wide.s32 	%rd27, %r66, 4;
	add.s64 	%rd28, %rd1, %rd27;
	ld.global.u32 	%r52, [%rd28+4];
	ld.global.u32 	%r53, [%rd4];
	st.global.u32 	[%rd28+4], %r53;
	st.global.u32 	[%rd4], %r52;
	setp.le.s32 	%p12, %r66, %r3;
	@%p12 bra 	$L__BB0_20;
	atom.global.add.u32 	%r54, [dataSize], 1;
	mul.wide.s32 	%rd29, %r54, 4;
	add.s64 	%rd30, %rd2, %rd29;
	st.global.u32 	[%rd30], %r3;
	add.s64 	%rd31, %rd3, %rd29;
	st.global.u32 	[%rd31], %r66;
$L__BB0_20:
	add.s32 	%r38, %r66, 2;
	setp.ge.s32 	%p13, %r38, %r2;
	@%p13 bra 	$L__BB0_22;
	atom.global.add.u32 	%r55, [dataSize], 1;
	mul.wide.s32 	%rd32, %r55, 4;
	add.s64 	%rd33, %rd2, %rd32;
	st.global.u32 	[%rd33], %r38;
	add.s64 	%rd34, %rd3, %rd32;
	st.global.u32 	[%rd34], %r2;
$L__BB0_22:
	ret;

}


// ===== COMPILED SASS (sm_100) =====

	.target	sm_100

	.elftype	@"ET_EXEC"


//--------------------- .note.nv.tkinfo           --------------------------
	.section	.note.nv.tkinfo,"",@"SHT_NOTE"
	.sectionflags	@"SHF_NOTE_NV_TKINFO"
	.tkinfo
        /*0018*/ 	.word	0x00000002
        /*0030*/ 	.string	""
        /*0030*/ 	.string	"ptxas"
        /*0030*/ 	.string	"Cuda compilation tools, release 13.0, V13.0.88"
        /*0030*/ 	.string	"Build cuda_13.0.r13.0/compiler.36424714_0"
        /*0030*/ 	.string	"-arch sm_100 -m 64 "



//--------------------- .note.nv.cuinfo           --------------------------
	.section	.note.nv.cuinfo,"",@"SHT_NOTE"
	.sectionflags	@"SHF_NOTE_NV_CUINFO"
        /*0018*/ 	.short	0x0002
        /*001a*/ 	.short	0x0064
        /*001c*/ 	.short	0x0082
	.zero		2


//--------------------- .nv.info                  --------------------------
	.section	.nv.info,"",@"SHT_CUDA_INFO"
	.align	4


	//----- nvinfo : EIATTR_REGCOUNT
	.align		4
        /*0000*/ 	.byte	0x04, 0x2f
        /*0002*/ 	.short	(.L_2 - .L_1)
	.align		4
.L_1:
        /*0004*/ 	.word	index@(_Z9partitionPiS_S_i)
        /*0008*/ 	.word	0x0000001e


	//----- nvinfo : EIATTR_FRAME_SIZE
	.align		4
.L_2:
        /*000c*/ 	.byte	0x04, 0x11
        /*000e*/ 	.short	(.L_4 - .L_3)
	.align		4
.L_3:
        /*0010*/ 	.word	index@(_Z9partitionPiS_S_i)
        /*0014*/ 	.word	0x00000000


	//----- nvinfo : EIATTR_MIN_STACK_SIZE
	.align		4
.L_4:
        /*0018*/ 	.byte	0x04, 0x12
        /*001a*/ 	.short	(.L_6 - .L_5)
	.align		4
.L_5:
        /*001c*/ 	.word	index@(_Z9partitionPiS_S_i)
        /*0020*/ 	.word	0x00000000
.L_6:


//--------------------- .nv.compat                --------------------------
	.section	.nv.compat,"",@"SHT_CUDA_COMPAT_INFO"
	.align	4
        /*0000*/ 	.byte	0x02, 0x09, 0x00, 0x00, 0x02, 0x02, 0x01, 0x00, 0x02, 0x05, 0x05, 0x00, 0x03, 0x07, 0x01, 0x01
        /*0010*/ 	.byte	0x02, 0x03, 0x00, 0x00, 0x02, 0x06, 0x01, 0x00, 0x04, 0x0b, 0x08, 0x00, 0x09, 0x00, 0x00, 0x00
        /*0020*/ 	.byte	0x00, 0x00, 0x00, 0x00


//--------------------- .nv.info._Z9partitionPiS_S_i --------------------------
	.section	.nv.info._Z9partitionPiS_S_i,"",@"SHT_CUDA_INFO"
	.sectionflags	@""
	.align	4


	//----- nvinfo : EIATTR_CUDA_API_VERSION
	.align		4
        /*0000*/ 	.byte	0x04, 0x37
        /*0002*/ 	.short	(.L_8 - .L_7)
.L_7:
        /*0004*/ 	.word	0x00000082


	//----- nvinfo : EIATTR_KPARAM_INFO
	.align		4
.L_8:
        /*0008*/ 	.byte	0x04, 0x17
        /*000a*/ 	.short	(.L_10 - .L_9)
.L_9:
        /*000c*/ 	.word	0x00000000
        /*0010*/ 	.short	0x0003
        /*0012*/ 	.short	0x0018
        /*0014*/ 	.byte	0x00, 0xf0, 0x11, 0x00


	//----- nvinfo : EIATTR_KPARAM_INFO
	.align		4
.L_10:
        /*0018*/ 	.byte	0x04, 0x17
        /*001a*/ 	.short	(.L_12 - .L_11)
.L_11:
        /*001c*/ 	.word	0x00000000
        /*0020*/ 	.short	0x0002
        /*0022*/ 	.short	0x0010
        /*0024*/ 	.byte	0x00, 0xf5, 0x21, 0x00


	//----- nvinfo : EIATTR_KPARAM_INFO
	.align		4
.L_12:
        /*0028*/ 	.byte	0x04, 0x17
        /*002a*/ 	.short	(.L_14 - .L_13)
.L_13:
        /*002c*/ 	.word	0x00000000
        /*0030*/ 	.short	0x0001
        /*0032*/ 	.short	0x0008
        /*0034*/ 	.byte	0x00, 0xf5, 0x21, 0x00


	//----- nvinfo : EIATTR_KPARAM_INFO
	.align		4
.L_14:
        /*0038*/ 	.byte	0x04, 0x17
        /*003a*/ 	.short	(.L_16 - .L_15)
.L_15:
        /*003c*/ 	.word	0x00000000
        /*0040*/ 	.short	0x0000
        /*0042*/ 	.short	0x0000
        /*0044*/ 	.byte	0x00, 0xf5, 0x21, 0x00


	//----- nvinfo : EIATTR_SPARSE_MMA_MASK
	.align		4
.L_16:
        /*0048*/ 	.byte	0x03, 0x50
        /*004a*/ 	.short	0x0000


	//----- nvinfo : EIATTR_MAXREG_COUNT
	.align		4
        /*004c*/ 	.byte	0x03, 0x1b
        /*004e*/ 	.short	0x00ff


	//----- nvinfo : EIATTR_NUM_BARRIERS
	.align		4
        /*0050*/ 	.byte	0x02, 0x4c
        /*0052*/ 	.byte	0x01
	.zero		1


	//----- nvinfo : EIATTR_MERCURY_ISA_VERSION
	.align		4
        /*0054*/ 	.byte	0x03, 0x5f
        /*0056*/ 	.short	0x0101


	//----- nvinfo : EIATTR_INT_WARP_WIDE_INSTR_OFFSETS
	.align		4
        /*0058*/ 	.byte	0x04, 0x31
        /*005a*/ 	.short	(.L_18 - .L_17)


	//   ....[0]....
.L_17:
        /*005c*/ 	.word	0x000006c0


	//   ....[1]....
        /*0060*/ 	.word	0x00000770


	//   ....[2]....
        /*0064*/ 	.word	0x00000800


	//   ....[3]....
        /*0068*/ 	.word	0x000008b0


	//----- nvinfo : EIATTR_VRC_CTA_INIT_COUNT
	.align		4
.L_18:
        /*006c*/ 	.byte	0x02, 0x4a
	.zero		1
	.zero		1


	//----- nvinfo : EIATTR_EXIT_INSTR_OFFSETS
	.align		4
        /*0070*/ 	.byte	0x04, 0x1c
        /*0072*/ 	.short	(.L_20 - .L_19)


	//   ....[0]....
.L_19:
        /*0074*/ 	.word	0x000000b0


	//   ....[1]....
        /*0078*/ 	.word	0x000007e0


	//   ....[2]....
        /*007c*/ 	.word	0x00000910


	//----- nvinfo : EIATTR_CRS_STACK_SIZE
	.align		4
.L_20:
        /*0080*/ 	.byte	0x04, 0x1e
        /*0082*/ 	.short	(.L_22 - .L_21)
.L_21:
        /*0084*/ 	.word	0x00000000


	//----- nvinfo : EIATTR_CBANK_PARAM_SIZE
	.align		4
.L_22:
        /*0088*/ 	.byte	0x03, 0x19
        /*008a*/ 	.short	0x001c


	//----- nvinfo : EIATTR_PARAM_CBANK
	.align		4
        /*008c*/ 	.byte	0x04, 0x0a
        /*008e*/ 	.short	(.L_24 - .L_23)
	.align		4
.L_23:
        /*0090*/ 	.word	index@(.nv.constant0._Z9partitionPiS_S_i)
        /*0094*/ 	.short	0x0380
        /*0096*/ 	.short	0x001c


	//----- nvinfo : EIATTR_SW_WAR
	.align		4
.L_24:
        /*0098*/ 	.byte	0x04, 0x36
        /*009a*/ 	.short	(.L_26 - .L_25)
.L_25:
        /*009c*/ 	.word	0x00000008
.L_26:


//--------------------- .nv.callgraph             --------------------------
	.section	.nv.callgraph,"",@"SHT_CUDA_CALLGRAPH"
	.align	4
	.sectionentsize	8
	.align		4
        /*0000*/ 	.word	0x00000000
	.align		4
        /*0004*/ 	.word	0xffffffff
	.align		4
        /*0008*/ 	.word	0x00000000
	.align		4
        /*000c*/ 	.word	0xfffffffe
	.align		4
        /*0010*/ 	.word	0x00000000
	.align		4
        /*0014*/ 	.word	0xfffffffd
	.align		4
        /*0018*/ 	.word	0x00000000
	.align		4
        /*001c*/ 	.word	0xfffffffc


//--------------------- .nv.constant4             --------------------------
	.section	.nv.constant4,"a",@progbits
	.align	8
	.align		8
.nv.constant4:
        /*0000*/ 	.dword	dataSize


//--------------------- .text._Z9partitionPiS_S_i --------------------------
	.section	.text._Z9partitionPiS_S_i,"ax",@progbits
	.align	128
        .global         _Z9partitionPiS_S_i
        .type           _Z9partitionPiS_S_i,@function
        .size           _Z9partitionPiS_S_i,(.L_x_9 - _Z9partitionPiS_S_i)
        .other          _Z9partitionPiS_S_i,@"STO_CUDA_ENTRY STV_DEFAULT"
_Z9partitionPiS_S_i:
.text._Z9partitionPiS_S_i:
[----:B------:R-:W-:Y:S01]  /*0000*/  LDC R1, c[0x0][0x37c] ;  /* 0x0000df00ff017b82 */ /* 0x000fe20000000800 */
[----:B------:R-:W0:Y:S07]  /*0010*/  S2R R0, SR_TID.X ;  /* 0x0000000000007919 */ /* 0x000e2e0000002100 */
[----:B------:R-:W1:Y:S01]  /*0020*/  LDC.64 R4, c[0x4][RZ] ;  /* 0x01000000ff047b82 */ /* 0x000e620000000a00 */
[----:B------:R-:W1:Y:S01]  /*0030*/  LDCU.64 UR4, c[0x0][0x358] ;  /* 0x00006b00ff0477ac */ /* 0x000e620008000a00 */
[----:B------:R-:W2:Y:S06]  /*0040*/  LDCU UR7, c[0x0][0x398] ;  /* 0x00007300ff0777ac */ /* 0x000eac0008000800 */
[----:B------:R-:W0:Y:S08]  /*0050*/  S2UR UR6, SR_CTAID.X ;  /* 0x00000000000679c3 */ /* 0x000e300000002500 */
[----:B------:R-:W0:Y:S01]  /*0060*/  LDC R3, c[0x0][0x360] ;  /* 0x0000d800ff037b82 */ /* 0x000e220000000800 */
[----:B-1----:R1:W-:Y:S01]  /*0070*/  STG.E desc[UR4][R4.64], RZ ;  /* 0x000000ff04007986 */ /* 0x0023e2000c101904 */
[----:B0-----:R-:W-:-:S06]  /*0080*/  IMAD R3, R3, UR6, R0 ;  /* 0x0000000603037c24 */ /* 0x001fcc000f8e0200 */
[----:B------:R-:W-:Y:S01]  /*0090*/  BAR.SYNC.DEFER_BLOCKING 0x0 ;  /* 0x0000000000007b1d */ /* 0x000fe20000010000 */
[----:B--2---:R-:W-:-:S13]  /*00a0*/  ISETP.GE.AND P0, PT, R3, UR7, PT ;  /* 0x0000000703007c0c */ /* 0x004fda000bf06270 */
[----:B-1----:R-:W-:Y:S05]  /*00b0*/  @P0 EXIT ;  /* 0x000000000000094d */ /* 0x002fea0003800000 */
[----:B------:R-:W0:Y:S08]  /*00c0*/  LDC.64 R6, c[0x0][0x390] ;  /* 0x0000e400ff067b82 */ /* 0x000e300000000a00 */
[----:B------:R-:W1:Y:S01]  /*00d0*/  LDC.64 R8, c[0x0][0x388] ;  /* 0x0000e200ff087b82 */ /* 0x000e620000000a00 */
[----:B0-----:R-:W-:-:S05]  /*00e0*/  IMAD.WIDE R6, R3, 0x4, R6 ;  /* 0x0000000403067825 */ /* 0x001fca00078e0206 */
[----:B------:R-:W2:Y:S01]  /*00f0*/  LDG.E R0, desc[UR4][R6.64] ;  /* 0x0000000406007981 */ /* 0x000ea2000c1e1900 */
[----:B-1----:R-:W-:Y:S02]  /*0100*/  IMAD.WIDE R8, R3, 0x4, R8 ;  /* 0x0000000403087825 */ /* 0x002fe400078e0208 */
[----:B------:R-:W0:Y:S03]  /*0110*/  LDC.64 R2, c[0x0][0x380] ;  /* 0x0000e000ff027b82 */ /* 0x000e260000000a00 */
[----:B------:R-:W2:Y:S01]  /*0120*/  LDG.E R5, desc[UR4][R8.64] ;  /* 0x0000000408057981 */ /* 0x000ea2000c1e1900 */
[----:B------:R-:W-:Y:S01]  /*0130*/  BSSY.RECONVERGENT B0, `(.L_x_0) ;  /* 0x000004c000007945 */ /* 0x000fe20003800200 */
[C---:B--2---:R-:W-:Y:S01]  /*0140*/  ISETP.GE.AND P0, PT, R5.reuse, R0, PT ;  /* 0x000000000500720c */ /* 0x044fe20003f06270 */
[----:B------:R-:W-:Y:S02]  /*0150*/  VIADD R4, R5, 0xffffffff ;  /* 0xffffffff05047836 */ /* 0x000fe40000000000 */
[----:B0-----:R-:W-:-:S10]  /*0160*/  IMAD.WIDE R2, R0, 0x4, R2 ;  /* 0x0000000400027825 */ /* 0x001fd400078e0202 */
[----:B------:R-:W-:Y:S05]  /*0170*/  @P0 BRA `(.L_x_1) ;  /* 0x00000004001c0947 */ /* 0x000fea0003800000 */
[----:B------:R0:W5:Y:S01]  /*0180*/  LDG.E R6, desc[UR4][R2.64] ;  /* 0x0000000402067981 */ /* 0x000162000c1e1900 */
[-C--:B------:R-:W-:Y:S01]  /*0190*/  IADD3 R7, PT, PT, R0, -R5.reuse, RZ ;  /* 0x8000000500077210 */ /* 0x080fe20007ffe0ff */
[----:B------:R-:W-:Y:S01]  /*01a0*/  IMAD.IADD R9, R5, 0x1, -R0 ;  /* 0x0000000105097824 */ /* 0x000fe200078e0a00 */
[----:B------:R-:W-:Y:S02]  /*01b0*/  BSSY.RECONVERGENT B1, `(.L_x_2) ;  /* 0x0000015000017945 */ /* 0x000fe40003800200 */
[----:B------:R-:W-:Y:S02]  /*01c0*/  LOP3.LUT P1, R8, R7, 0x3, RZ, 0xc0, !PT ;  /* 0x0000000307087812 */ /* 0x000fe4000782c0ff */
[----:B------:R-:W-:Y:S02]  /*01d0*/  ISETP.GT.U32.AND P0, PT, R9, -0x4, PT ;  /* 0xfffffffc0900780c */ /* 0x000fe40003f04070 */
[----:B------:R-:W-:-:S09]  /*01e0*/  MOV R7, R5 ;  /* 0x0000000500077202 */ /* 0x000fd20000000f00 */
[----:B0-----:R-:W-:Y:S05]  /*01f0*/  @!P1 BRA `(.L_x_3) ;  /* 0x0000000000409947 */ /* 0x001fea0003800000 */
[----:B------:R-:W0:Y:S01]  /*0200*/  LDC.64 R12, c[0x0][0x380] ;  /* 0x0000e000ff0c7b82 */ /* 0x000e220000000a00 */
[----:B------:R-:W-:Y:S01]  /*0210*/  IMAD.MOV R14, RZ, RZ, -R8 ;  /* 0x000000ffff0e7224 */ /* 0x000fe200078e0a08 */
[----:B------:R-:W-:-:S07]  /*0220*/  MOV R7, R5 ;  /* 0x0000000500077202 */ /* 0x000fce0000000f00 */
.L_x_4:
[----:B01----:R-:W-:-:S05]  /*0230*/  IMAD.WIDE R10, R7, 0x4, R12 ;  /* 0x00000004070a7825 */ /* 0x003fca00078e020c */
[----:B------:R-:W2:Y:S02]  /*0240*/  LDG.E R19, desc[UR4][R10.64] ;  /* 0x000000040a137981 */ /* 0x000ea4000c1e1900 */
[----:B--2--5:R-:W-:-:S13]  /*0250*/  ISETP.GT.AND P1, PT, R19, R6, PT ;  /* 0x000000061300720c */ /* 0x024fda0003f24270 */
[----:B------:R-:W-:-:S05]  /*0260*/  @!P1 IMAD.WIDE R8, R4, 0x4, R12 ;  /* 0x0000000404089825 */ /* 0x000fca00078e020c */
[----:B------:R-:W2:Y:S01]  /*0270*/  @!P1 LDG.E R17, desc[UR4][R8.64+0x4] ;  /* 0x0000040408119981 */ /* 0x000ea2000c1e1900 */
[----:B------:R-:W-:Y:S01]  /*0280*/  VIADD R14, R14, 0x1 ;  /* 0x000000010e0e7836 */ /* 0x000fe20000000000 */
[----:B------:R-:W-:Y:S02]  /*0290*/  @!P1 IADD3 R15, PT, PT, R4, 0x1, RZ ;  /* 0x00000001040f9810 */ /* 0x000fe40007ffe0ff */
[----:B------:R1:W-:Y:S01]  /*02a0*/  @!P1 STG.E desc[UR4][R8.64+0x4], R19 ;  /* 0x0000041308009986 */ /* 0x0003e2000c101904 */
[----:B------:R-:W-:Y:S02]  /*02b0*/  IADD3 R7, PT, PT, R7, 0x1, RZ ;  /* 0x0000000107077810 */ /* 0x000fe40007ffe0ff */
[----:B------:R-:W-:Y:S01]  /*02c0*/  ISETP.NE.AND P2, PT, R14, RZ, PT ;  /* 0x000000ff0e00720c */ /* 0x000fe20003f45270 */
[----:B------:R-:W-:Y:S01]  /*02d0*/  @!P1 IMAD.MOV.U32 R4, RZ, RZ, R15 ;  /* 0x000000ffff049224 */ /* 0x000fe200078e000f */
[----:B--2---:R1:W-:Y:S11]  /*02e0*/  @!P1 STG.E desc[UR4][R10.64], R17 ;  /* 0x000000110a009986 */ /* 0x0043f6000c101904 */
[----:B------:R-:W-:Y:S05]  /*02f0*/  @P2 BRA `(.L_x_4) ;  /* 0xfffffffc00cc2947 */ /* 0x000fea000383ffff */
.L_x_3:
[----:B------:R-:W-:Y:S05]  /*0300*/  BSYNC.RECONVERGENT B1 ;  /* 0x0000000000017941 */ /* 0x000fea0003800200 */
.L_x_2:
[----:B------:R-:W-:Y:S05]  /*0310*/  @P0 BRA `(.L_x_1) ;  /* 0x0000000000b40947 */ /* 0x000fea0003800000 */
[----:B-1----:R-:W0:Y:S01]  /*0320*/  LDC.64 R8, c[0x0][0x380] ;  /* 0x0000e000ff087b82 */ /* 0x002e220000000a00 */
[----:B------:R-:W-:Y:S01]  /*0330*/  IMAD.IADD R12, R7, 0x1, -R0 ;  /* 0x00000001070c7824 */ /* 0x000fe200078e0a00 */
[----:B0-----:R-:W-:-:S04]  /*0340*/  IADD3 R8, P0, PT, R8, 0x8, RZ ;  /* 0x0000000808087810 */ /* 0x001fc80007f1e0ff */
[----:B------:R-:W-:-:S09]  /*0350*/  IADD3.X R9, PT, PT, RZ, R9, RZ, P0, !PT ;  /* 0x00000009ff097210 */ /* 0x000fd200007fe4ff */
.L_x_5:
[----:B--2---:R-:W-:-:S05]  /*0360*/  IMAD.WIDE R10, R7, 0x4, R8 ;  /* 0x00000004070a7825 */ /* 0x004fca00078e0208 */
[----:B------:R-:W2:Y:S02]  /*0370*/  LDG.E R21, desc[UR4][R10.64+-0x8] ;  /* 0xfffff8040a157981 */ /* 0x000ea4000c1e1900 */
[----:B--2--5:R-:W-:-:S13]  /*0380*/  ISETP.GT.AND P0, PT, R21, R6, PT ;  /* 0x000000061500720c */ /* 0x024fda0003f04270 */
[----:B------:R-:W0:Y:S02]  /*0390*/  @!P0 LDC.64 R14, c[0x0][0x380] ;  /* 0x0000e000ff0e8b82 */ /* 0x000e240000000a00 */
[----:B0-----:R-:W-:-:S05]  /*03a0*/  @!P0 IMAD.WIDE R14, R4, 0x4, R14 ;  /* 0x00000004040e8825 */ /* 0x001fca00078e020e */
[----:B------:R-:W2:Y:S04]  /*03b0*/  @!P0 LDG.E R13, desc[UR4][R14.64+0x4] ;  /* 0x000004040e0d8981 */ /* 0x000ea8000c1e1900 */
[----:B------:R0:W-:Y:S04]  /*03c0*/  @!P0 STG.E desc[UR4][R14.64+0x4], R21 ;  /* 0x000004150e008986 */ /* 0x0001e8000c101904 */
[----:B------:R-:W3:Y:S01]  /*03d0*/  LDG.E R23, desc[UR4][R10.64+-0x4] ;  /* 0xfffffc040a177981 */ /* 0x000ee2000c1e1900 */
[----:B------:R-:W-:-:S05]  /*03e0*/  @!P0 VIADD R18, R4, 0x1 ;  /* 0x0000000104128836 */ /* 0x000fca0000000000 */
[----:B------:R-:W-:Y:S01]  /*03f0*/  @!P0 MOV R4, R18 ;  /* 0x0000001200048202 */ /* 0x000fe20000000f00 */
[----:B--2---:R1:W-:Y:S01]  /*0400*/  @!P0 STG.E desc[UR4][R10.64+-0x8], R13 ;  /* 0xfffff80d0a008986 */ /* 0x0043e2000c101904 */
[----:B---3--:R-:W-:-:S13]  /*0410*/  ISETP.GT.AND P1, PT, R23, R6, PT ;  /* 0x000000061700720c */ /* 0x008fda0003f24270 */
[----:B------:R-:W2:Y:S02]  /*0420*/  @!P1 LDC.64 R16, c[0x0][0x380] ;  /* 0x0000e000ff109b82 */ /* 0x000ea40000000a00 */
[----:B--2---:R-:W-:-:S05]  /*0430*/  @!P1 IMAD.WIDE R16, R4, 0x4, R16 ;  /* 0x0000000404109825 */ /* 0x004fca00078e0210 */
[----:B------:R-:W2:Y:S04]  /*0440*/  @!P1 LDG.E R19, desc[UR4][R16.64+0x4] ;  /* 0x0000040410139981 */ /* 0x000ea8000c1e1900 */
[----:B------:R3:W-:Y:S04]  /*0450*/  @!P1 STG.E desc[UR4][R16.64+0x4], R23 ;  /* 0x0000041710009986 */ /* 0x0007e8000c101904 */
[----:B------:R-:W4:Y:S01]  /*0460*/  LDG.E R25, desc[UR4][R10.64] ;  /* 0x000000040a197981 */ /* 0x000f22000c1e1900 */
[----:B------:R-:W-:-:S05]  /*0470*/  @!P1 VIADD R18, R4, 0x1 ;  /* 0x0000000104129836 */ /* 0x000fca0000000000 */
[----:B------:R-:W-:Y:S01]  /*0480*/  @!P1 MOV R4, R18 ;  /* 0x0000001200049202 */ /* 0x000fe20000000f00 */
[----:B--2---:R-:W-:Y:S01]  /*0490*/  @!P1 STG.E desc[UR4][R10.64+-0x4], R19 ;  /* 0xfffffc130a009986 */ /* 0x004fe2000c101904 */
[----:B----4-:R-:W-:-:S13]  /*04a0*/  ISETP.GT.AND P0, PT, R25, R6, PT ;  /* 0x000000061900720c */ /* 0x010fda0003f04270 */
[----:B0-----:R-:W0:Y:S02]  /*04b0*/  @!P0 LDC.64 R14, c[0x0][0x380] ;  /* 0x0000e000ff0e8b82 */ /* 0x001e240000000a00 */
[----:B0-----:R-:W-:-:S05]  /*04c0*/  @!P0 IMAD.WIDE R14, R4, 0x4, R14 ;  /* 0x00000004040e8825 */ /* 0x001fca00078e020e */
[----:B------:R-:W2:Y:S04]  /*04d0*/  @!P0 LDG.E R21, desc[UR4][R14.64+0x4] ;  /* 0x000004040e158981 */ /* 0x000ea8000c1e1900 */
[----:B------:R0:W-:Y:S04]  /*04e0*/  @!P0 STG.E desc[UR4][R14.64+0x4], R25 ;  /* 0x000004190e008986 */ /* 0x0001e8000c101904 */
[----:B------:R-:W4:Y:S01]  /*04f0*/  LDG.E R27, desc[UR4][R10.64+0x4] ;  /* 0x000004040a1b7981 */ /* 0x000f22000c1e1900 */
[----:B-1----:R-:W-:-:S05]  /*0500*/  @!P0 VIADD R13, R4, 0x1 ;  /* 0x00000001040d8836 */ /* 0x002fca0000000000 */
[----:B------:R-:W-:Y:S01]  /*0510*/  @!P0 MOV R4, R13 ;  /* 0x0000000d00048202 */ /* 0x000fe20000000f00 */
[----:B--2---:R2:W-:Y:S01]  /*0520*/  @!P0 STG.E desc[UR4][R10.64], R21 ;  /* 0x000000150a008986 */ /* 0x0045e2000c101904 */
[----:B----4-:R-:W-:-:S13]  /*0530*/  ISETP.GT.AND P1, PT, R27, R6, PT ;  /* 0x000000061b00720c */ /* 0x010fda0003f24270 */
[----:B---3--:R-:W1:Y:S02]  /*0540*/  @!P1 LDC.64 R16, c[0x0][0x380] ;  /* 0x0000e000ff109b82 */ /* 0x008e640000000a00 */
[----:B-1----:R-:W-:-:S05]  /*0550*/  @!P1 IMAD.WIDE R16, R4, 0x4, R16 ;  /* 0x0000000404109825 */ /* 0x002fca00078e0210 */
[----:B------:R-:W3:Y:S01]  /*0560*/  @!P1 LDG.E R13, desc[UR4][R16.64+0x4] ;  /* 0x00000404100d9981 */ /* 0x000ee2000c1e1900 */
[----:B------:R-:W-:Y:S01]  /*0570*/  VIADD R12, R12, 0x4 ;  /* 0x000000040c0c7836 */ /* 0x000fe20000000000 */
[----:B0-----:R-:W-:Y:S02]  /*0580*/  @!P1 IADD3 R14, PT, PT, R4, 0x1, RZ ;  /* 0x00000001040e9810 */ /* 0x001fe40007ffe0ff */
[----:B------:R2:W-:Y:S01]  /*0590*/  @!P1 STG.E desc[UR4][R16.64+0x4], R27 ;  /* 0x0000041b10009986 */ /* 0x0005e2000c101904 */
[----:B------:R-:W-:Y:S02]  /*05a0*/  IADD3 R7, PT, PT, R7, 0x4, RZ ;  /* 0x0000000407077810 */ /* 0x000fe40007ffe0ff */
[----:B------:R-:W-:Y:S01]  /*05b0*/  ISETP.NE.AND P0, PT, R12, RZ, PT ;  /* 0x000000ff0c00720c */ /* 0x000fe20003f05270 */
[----:B------:R-:W-:Y:S01]  /*05c0*/  @!P1 IMAD.MOV.U32 R4, RZ, RZ, R14 ;  /* 0x000000ffff049224 */ /* 0x000fe200078e000e */
[----:B---3--:R2:W-:Y:S11]  /*05d0*/  @!P1 STG.E desc[UR4][R10.64+0x4], R13 ;  /* 0x0000040d0a009986 */ /* 0x0085f6000c101904 */
[----:B------:R-:W-:Y:S05]  /*05e0*/  @P0 BRA `(.L_x_5) ;  /* 0xfffffffc005c0947 */ /* 0x000fea000383ffff */
.L_x_1:
[----:B------:R-:W-:Y:S05]  /*05f0*/  BSYNC.RECONVERGENT B0 ;  /* 0x0000000000007941 */ /* 0x000fea0003800200 */
.L_x_0:
[----:B-1----:R-:W0:Y:S01]  /*0600*/  LDC.64 R8, c[0x0][0x380] ;  /* 0x0000e000ff087b82 */ /* 0x002e220000000a00 */
[----:B--2---:R-:W2:Y:S01]  /*0610*/  LDG.E R13, desc[UR4][R2.64] ;  /* 0x00000004020d7981 */ /* 0x004ea2000c1e1900 */
[----:B0-----:R-:W-:-:S05]  /*0620*/  IMAD.WIDE R8, R4, 0x4, R8 ;  /* 0x0000000404087825 */ /* 0x001fca00078e0208 */
[----:B------:R-:W3:Y:S01]  /*0630*/  LDG.E R11, desc[UR4][R8.64+0x4] ;  /* 0x00000404080b7981 */ /* 0x000ee2000c1e1900 */
[C---:B------:R-:W-:Y:S01]  /*0640*/  ISETP.GT.AND P0, PT, R4.reuse, R5, PT ;  /* 0x000000050400720c */ /* 0x040fe20003f04270 */
[----:B------:R-:W-:Y:S01]  /*0650*/  VIADD R7, R4, 0x2 ;  /* 0x0000000204077836 */ /* 0x000fe20000000000 */
[----:B------:R-:W-:Y:S04]  /*0660*/  BSSY.RECONVERGENT B0, `(.L_x_6) ;  /* 0x0000017000007945 */ /* 0x000fe80003800200 */
[----:B------:R-:W-:Y:S01]  /*0670*/  ISETP.GE.AND P1, PT, R7, R0, PT ;  /* 0x000000000700720c */ /* 0x000fe20003f26270 */
[----:B--2---:R0:W-:Y:S04]  /*0680*/  STG.E desc[UR4][R8.64+0x4], R13 ;  /* 0x0000040d08007986 */ /* 0x0041e8000c101904 */
[----:B---3--:R0:W-:Y:S02]  /*0690*/  STG.E desc[UR4][R2.64], R11 ;  /* 0x0000000b02007986 */ /* 0x0081e4000c101904 */
[----:B------:R-:W-:Y:S06]  /*06a0*/  @!P0 BRA `(.L_x_7) ;  /* 0x0000000000488947 */ /* 0x000fec0003800000 */
[----:B0-----:R-:W0:Y:S01]  /*06b0*/  S2R R3, SR_LANEID ;  /* 0x0000000000037919 */ /* 0x001e220000000000 */
[----:B------:R-:W-:Y:S01]  /*06c0*/  VOTEU.ANY UR6, UPT, PT ;  /* 0x0000000000067886 */ /* 0x000fe200038e0100 */
[----:B------:R-:W1:Y:S01]  /*06d0*/  LDC.64 R10, c[0x4][RZ] ;  /* 0x01000000ff0a7b82 */ /* 0x000e620000000a00 */
[----:B-----5:R-:W0:Y:S08]  /*06e0*/  FLO.U32 R6, UR6 ;  /* 0x0000000600067d00 */ /* 0x020e3000080e0000 */
[----:B------:R-:W1:Y:S01]  /*06f0*/  POPC R15, UR6 ;  /* 0x00000006000f7d09 */ /* 0x000e620008000000 */
[----:B0-----:R-:W-:Y:S01]  /*0700*/  ISETP.EQ.U32.AND P0, PT, R6, R3, PT ;  /* 0x000000030600720c */ /* 0x001fe20003f02070 */
[----:B------:R-:W0:Y:S01]  /*0710*/  S2R R8, SR_LTMASK ;  /* 0x0000000000087919 */ /* 0x000e220000003900 */
[----:B------:R-:W2:Y:S11]  /*0720*/  LDC.64 R2, c[0x0][0x388] ;  /* 0x0000e200ff027b82 */ /* 0x000eb60000000a00 */
[----:B-1----:R-:W3:Y:S01]  /*0730*/  @P0 ATOMG.E.ADD.STRONG.GPU PT, R11, desc[UR4][R10.64], R15 ;  /* 0x8000000f0a0b09a8 */ /* 0x002ee200081ef104 */
[----:B0-----:R-:W-:-:S02]  /*0740*/  LOP3.LUT R12, R8, UR6, RZ, 0xc0, !PT ;  /* 0x00000006080c7c12 */ /* 0x001fc4000f8ec0ff */
[----:B------:R-:W0:Y:S04]  /*0750*/  LDC.64 R8, c[0x0][0x390] ;  /* 0x0000e400ff087b82 */ /* 0x000e280000000a00 */
[----:B------:R-:W1:Y:S01]  /*0760*/  POPC R12, R12 ;  /* 0x0000000c000c7309 */ /* 0x000e620000000000 */
[----:B---3--:R-:W1:Y:S02]  /*0770*/  SHFL.IDX PT, R13, R11, R6, 0x1f ;  /* 0x00001f060b0d7589 */ /* 0x008e6400000e0000 */
[----:B-1----:R-:W-:-:S05]  /*0780*/  IADD3 R13, PT, PT, R13, R12, RZ ;  /* 0x0000000c0d0d7210 */ /* 0x002fca0007ffe0ff */
[----:B--2---:R-:W-:-:S04]  /*0790*/  IMAD.WIDE R2, R13, 0x4, R2 ;  /* 0x000000040d027825 */ /* 0x004fc800078e0202 */
[----:B0-----:R-:W-:Y:S01]  /*07a0*/  IMAD.WIDE R8, R13, 0x4, R8 ;  /* 0x000000040d087825 */ /* 0x001fe200078e0208 */
[----:B------:R1:W-:Y:S04]  /*07b0*/  STG.E desc[UR4][R2.64], R5 ;  /* 0x0000000502007986 */ /* 0x0003e8000c101904 */
[----:B------:R1:W-:Y:S02]  /*07c0*/  STG.E desc[UR4][R8.64], R4 ;  /* 0x0000000408007986 */ /* 0x0003e4000c101904 */
.L_x_7:
[----:B------:R-:W-:Y:S05]  /*07d0*/  BSYNC.RECONVERGENT B0 ;  /* 0x0000000000007941 */ /* 0x000fea0003800200 */
.L_x_6:
[----:B------:R-:W-:Y:S05]  /*07e0*/  @P1 EXIT ;  /* 0x000000000000194d */ /* 0x000fea0003800000 */
[----:B01----:R-:W0:Y:S01]  /*07f0*/  S2R R3, SR_LANEID ;  /* 0x0000000000037919 */ /* 0x003e220000000000 */
[----:B------:R-:W-:Y:S01]  /*0800*/  VOTEU.ANY UR6, UPT, PT ;  /* 0x0000000000067886 */ /* 0x000fe200038e0100 */
[----:B------:R-:W1:Y:S01]  /*0810*/  LDC.64 R8, c[0x4][RZ] ;  /* 0x01000000ff087b82 */ /* 0x000e620000000a00 */
[----:B-----5:R-:W0:Y:S01]  /*0820*/  FLO.U32 R6, UR6 ;  /* 0x0000000600067d00 */ /* 0x020e2200080e0000 */
[----:B------:R-:W2:Y:S06]  /*0830*/  S2R R10, SR_LTMASK ;  /* 0x00000000000a7919 */ /* 0x000eac0000003900 */
[----:B------:R-:W3:Y:S01]  /*0840*/  LDC.64 R4, c[0x0][0x390] ;  /* 0x0000e400ff047b82 */ /* 0x000ee20000000a00 */
[----:B------:R-:W1:Y:S01]  /*0850*/  POPC R13, UR6 ;  /* 0x00000006000d7d09 */ /* 0x000e620008000000 */
[----:B0-----:R-:W-:-:S06]  /*0860*/  ISETP.EQ.U32.AND P0, PT, R6, R3, PT ;  /* 0x000000030600720c */ /* 0x001fcc0003f02070 */
[----:B------:R-:W0:Y:S07]  /*0870*/  LDC.64 R2, c[0x0][0x388] ;  /* 0x0000e200ff027b82 */ /* 0x000e2e0000000a00 */
[----:B-1----:R-:W4:Y:S01]  /*0880*/  @P0 ATOMG.E.ADD.STRONG.GPU PT, R9, desc[UR4][R8.64], R13 ;  /* 0x8000000d080909a8 */ /* 0x002f2200081ef104 */
[----:B--2---:R-:W-:-:S06]  /*0890*/  LOP3.LUT R10, R10, UR6, RZ, 0xc0, !PT ;  /* 0x000000060a0a7c12 */ /* 0x004fcc000f8ec0ff */
[----:B------:R-:W1:Y:S01]  /*08a0*/  POPC R10, R10 ;  /* 0x0000000a000a7309 */ /* 0x000e620000000000 */
[----:B----4-:R-:W1:Y:S02]  /*08b0*/  SHFL.IDX PT, R11, R9, R6, 0x1f ;  /* 0x00001f06090b7589 */ /* 0x010e6400000e0000 */
[----:B-1----:R-:W-:-:S04]  /*08c0*/  IMAD.IADD R11, R11, 0x1, R10 ;  /* 0x000000010b0b7824 */ /* 0x002fc800078e020a */
[----:B0-----:R-:W-:-:S04]  /*08d0*/  IMAD.WIDE R2, R11, 0x4, R2 ;  /* 0x000000040b027825 */ /* 0x001fc800078e0202 */
[----:B---3--:R-:W-:Y:S01]  /*08e0*/  IMAD.WIDE R4, R11, 0x4, R4 ;  /* 0x000000040b047825 */ /* 0x008fe200078e0204 */
[----:B------:R-:W-:Y:S04]  /*08f0*/  STG.E desc[UR4][R2.64], R7 ;  /* 0x0000000702007986 */ /* 0x000fe8000c101904 */
[----:B------:R-:W-:Y:S01]  /*0900*/  STG.E desc[UR4][R4.64], R0 ;  /* 0x0000000004007986 */ /* 0x000fe2000c101904 */
[----:B------:R-:W-:Y:S05]  /*0910*/  EXIT ;  /* 0x000000000000794d */ /* 0x000fea0003800000 */
.L_x_8:
[----:B------:R-:W-:-:S00]  /*0920*/  BRA `(.L_x_8) ;  /* 0xfffffffc00fc7947 */ /* 0x000fc0000383ffff */
[----:B------:R-:W-:-:S00]  /*0930*/  NOP ;  /* 0x0000000000007918 */ /* 0x000fc00000000000 */
        /* <DEDUP_REMOVED lines=12> */
.L_x_9:


//--------------------- .nv.shared.reserved.0     --------------------------
	.section	.nv.shared.reserved.0,"aw",@nobits
	.weak		__nv_reservedSMEM_offset_0_alias
	.size		__nv_reservedSMEM_offset_0_alias, 0, 64
	.other		__nv_reservedSMEM_offset_0_alias,@"STO_CUDA_RESERVED_SHARED STV_DEFAULT"
__nv_reservedSMEM_offset_0_alias:
	.zero		0
	.zero		64


//--------------------- .nv.global                --------------------------
	.section	.nv.global,"aw",@nobits
	.align	4
.nv.global:
	.type		dataSize,@object
	.size		dataSize,(.L_0 - dataSize)
dataSize:
	.zero		4
.L_0:


//--------------------- .nv.constant0._Z9partitionPiS_S_i --------------------------
	.section	.nv.constant0._Z9partitionPiS_S_i,"a",@progbits
	.sectionflags	@""
	.align	4
.nv.constant0._Z9partitionPiS_S_i:
	.zero		924


//--------------------- SYMBOLS --------------------------

	.type		.nv.reservedSmem.offset0,@object
	.size		.nv.reservedSmem.offset0,0x4
